	.headerflags	@"EF_CUDA_TEXMODE_UNIFIED EF_CUDA_64BIT_ADDRESS EF_CUDA_ACCELERATORS EF_CUDA_SM90 EF_CUDA_VIRTUAL_SM(EF_CUDA_SM90)"
	.elftype	@"ET_EXEC"


//--------------------- .nv.info                  --------------------------
	.section	.nv.info,"",@"SHT_CUDA_INFO"
	.align	4


	//----- nvinfo : EIATTR_REGCOUNT
	.align		4
        /*0000*/ 	.byte	0x04, 0x2f
        /*0002*/ 	.short	(.L_1 - .L_0)
	.align		4
.L_0:
        /*0004*/ 	.word	index@(triton_poi_fused_convolution_29)
        /*0008*/ 	.word	0x0000001c


	//----- nvinfo : EIATTR_MIN_STACK_SIZE
	.align		4
.L_1:
        /*000c*/ 	.byte	0x04, 0x12
        /*000e*/ 	.short	(.L_3 - .L_2)
	.align		4
.L_2:
        /*0010*/ 	.word	index@(triton_poi_fused_convolution_29)
        /*0014*/ 	.word	0x00000000


	//----- nvinfo : EIATTR_FRAME_SIZE
	.align		4
.L_3:
        /*0018*/ 	.byte	0x04, 0x11
        /*001a*/ 	.short	(.L_5 - .L_4)
	.align		4
.L_4:
        /*001c*/ 	.word	index@(triton_poi_fused_convolution_29)
        /*0020*/ 	.word	0x00000000


	//----- nvinfo : EIATTR_MIN_STACK_SIZE
	.align		4
.L_5:
        /*0024*/ 	.byte	0x04, 0x12
        /*0026*/ 	.short	(.L_7 - .L_6)
	.align		4
.L_6:
        /*0028*/ 	.word	index@(triton_poi_fused_convolution_29)
        /*002c*/ 	.word	0x00000000
.L_7:


//--------------------- .nv.info.triton_poi_fused_convolution_29 --------------------------
	.section	.nv.info.triton_poi_fused_convolution_29,"",@"SHT_CUDA_INFO"
	.sectionflags	@""
	.align	4


	//----- nvinfo : EIATTR_CUDA_API_VERSION
	.align		4
        /*0000*/ 	.byte	0x04, 0x37
        /*0002*/ 	.short	(.L_9 - .L_8)
.L_8:
        /*0004*/ 	.word	0x0000007c


	//----- nvinfo : EIATTR_KPARAM_INFO
	.align		4
.L_9:
        /*0008*/ 	.byte	0x04, 0x17
        /*000a*/ 	.short	(.L_11 - .L_10)
.L_10:
        /*000c*/ 	.word	0x00000000
        /*0010*/ 	.short	0x0004
        /*0012*/ 	.short	0x001c
        /*0014*/ 	.byte	0x00, 0xf0, 0x11, 0x00


	//----- nvinfo : EIATTR_KPARAM_INFO
	.align		4
.L_11:
        /*0018*/ 	.byte	0x04, 0x17
        /*001a*/ 	.short	(.L_13 - .L_12)
.L_12:
        /*001c*/ 	.word	0x00000000
        /*0020*/ 	.short	0x0003
        /*0022*/ 	.short	0x0018
        /*0024*/ 	.byte	0x00, 0xf0, 0x11, 0x00


	//----- nvinfo : EIATTR_KPARAM_INFO
	.align		4
.L_13:
        /*0028*/ 	.byte	0x04, 0x17
        /*002a*/ 	.short	(.L_15 - .L_14)
.L_14:
        /*002c*/ 	.word	0x00000000
        /*0030*/ 	.short	0x0002
        /*0032*/ 	.short	0x0010
        /*0034*/ 	.byte	0x00, 0xf4, 0x21, 0x00


	//----- nvinfo : EIATTR_KPARAM_INFO
	.align		4
.L_15:
        /*0038*/ 	.byte	0x04, 0x17
        /*003a*/ 	.short	(.L_17 - .L_16)
.L_16:
        /*003c*/ 	.word	0x00000000
        /*0040*/ 	.short	0x0001
        /*0042*/ 	.short	0x0008
        /*0044*/ 	.byte	0x00, 0xf4, 0x21, 0x00


	//----- nvinfo : EIATTR_KPARAM_INFO
	.align		4
.L_17:
        /*0048*/ 	.byte	0x04, 0x17
        /*004a*/ 	.short	(.L_19 - .L_18)
.L_18:
        /*004c*/ 	.word	0x00000000
        /*0050*/ 	.short	0x0000
        /*0052*/ 	.short	0x0000
        /*0054*/ 	.byte	0x00, 0xf4, 0x21, 0x00


	//----- nvinfo : EIATTR_SPARSE_MMA_MASK
	.align		4
.L_19:
        /*0058*/ 	.byte	0x03, 0x50
        /*005a*/ 	.short	0x0000


	//----- nvinfo : EIATTR_MAXREG_COUNT
	.align		4
        /*005c*/ 	.byte	0x03, 0x1b
        /*005e*/ 	.short	0x00ff


	//----- nvinfo : EIATTR_EXIT_INSTR_OFFSETS
	.align		4
        /*0060*/ 	.byte	0x04, 0x1c
        /*0062*/ 	.short	(.L_21 - .L_20)


	//   ....[0]....
.L_20:
        /*0064*/ 	.word	0x000005c0


	//   ....[1]....
        /*0068*/ 	.word	0x00000650


	//----- nvinfo : EIATTR_REQNTID
	.align		4
.L_21:
        /*006c*/ 	.byte	0x04, 0x10
        /*006e*/ 	.short	(.L_23 - .L_22)
.L_22:
        /*0070*/ 	.word	0x00000080
        /*0074*/ 	.word	0x00000001
        /*0078*/ 	.word	0x00000001


	//----- nvinfo : EIATTR_CBANK_PARAM_SIZE
	.align		4
.L_23:
        /*007c*/ 	.byte	0x03, 0x19
        /*007e*/ 	.short	0x0020


	//----- nvinfo : EIATTR_PARAM_CBANK
	.align		4
        /*0080*/ 	.byte	0x04, 0x0a
        /*0082*/ 	.short	(.L_25 - .L_24)
	.align		4
.L_24:
        /*0084*/ 	.word	index@(.nv.constant0.triton_poi_fused_convolution_29)
        /*0088*/ 	.short	0x0210
        /*008a*/ 	.short	0x0020


	//----- nvinfo : EIATTR_SW_WAR
	.align		4
.L_25:
        /*008c*/ 	.byte	0x04, 0x36
        /*008e*/ 	.short	(.L_27 - .L_26)
.L_26:
        /*0090*/ 	.word	0x00000008
.L_27:


//--------------------- .nv.callgraph             --------------------------
	.section	.nv.callgraph,"",@"SHT_CUDA_CALLGRAPH"
	.align	4
	.sectionentsize	8
	.align		4
        /*0000*/ 	.word	0x00000000
	.align		4
        /*0004*/ 	.word	0xffffffff
	.align		4
        /*0008*/ 	.word	0x00000000
	.align		4
        /*000c*/ 	.word	0xfffffffe
	.align		4
        /*0010*/ 	.word	0x00000000
	.align		4
        /*0014*/ 	.word	0xfffffffd
	.align		4
        /*0018*/ 	.word	0x00000000
	.align		4
        /*001c*/ 	.word	0xfffffffc


//--------------------- .text.triton_poi_fused_convolution_29 --------------------------
	.section	.text.triton_poi_fused_convolution_29,"ax",@progbits
	.sectionflags	@"SHF_BARRIERS=1"
	.align	128
        .global         triton_poi_fused_convolution_29
        .type           triton_poi_fused_convolution_29,@function
        .size           triton_poi_fused_convolution_29,(.L_x_1 - triton_poi_fused_convolution_29)
        .other          triton_poi_fused_convolution_29,@"STO_CUDA_ENTRY STV_DEFAULT"
triton_poi_fused_convolution_29:
.text.triton_poi_fused_convolution_29:
[----:B------:R-:W0:Y:S02]  /*0000*/  LDC R1, c[0x0][0x28] ;  /* 0x00000a00ff017b82 */ /* 0x000e240000000800 */
[----:B------:R-:W1:Y:S01]  /*0010*/  S2R R0, SR_CTAID.Y ;  /* 0x0000000000007919 */ /* 0x000e620000002600 */
[----:B------:R-:W2:Y:S01]  /*0020*/  LDC.64 R18, c[0x0][0x210] ;  /* 0x00008400ff127b82 */ /* 0x000ea20000000a00 */
[----:B------:R-:W-:Y:S01]  /*0030*/  CS2R R10, SRZ ;  /* 0x00000000000a7805 */ /* 0x000fe2000001ff00 */
[----:B------:R-:W-:Y:S01]  /*0040*/  ULDC.64 UR6, c[0x0][0x208] ;  /* 0x0000820000067ab9 */ /* 0x000fe20000000a00 */
[----:B------:R-:W3:Y:S01]  /*0050*/  S2R R16, SR_TID.X ;  /* 0x0000000000107919 */ /* 0x000ee20000002100 */
[----:B------:R-:W4:Y:S01]  /*0060*/  S2R R17, SR_CTAID.X ;  /* 0x0000000000117919 */ /* 0x000f220000002500 */
[----:B-1----:R-:W-:Y:S01]  /*0070*/  IMAD.SHL.U32 R3, R0, 0x20, RZ ;  /* 0x0000002000037824 */ /* 0x002fe200078e00ff */
[----:B------:R-:W-:Y:S01]  /*0080*/  SHF.R.S32.HI R5, RZ, 0x1a, R0 ;  /* 0x0000001aff057819 */ /* 0x000fe20000011400 */
[----:B---3--:R-:W-:-:S03]  /*0090*/  IMAD.SHL.U32 R2, R16, 0x4, RZ ;  /* 0x0000000410027824 */ /* 0x008fc600078e00ff */
[----:B------:R-:W-:Y:S02]  /*00a0*/  SGXT R5, R5, 0x1 ;  /* 0x000000010505781a */ /* 0x000fe40000000200 */
[----:B------:R-:W-:Y:S01]  /*00b0*/  SHF.R.U32.HI R8, RZ, 0x3, R16 ;  /* 0x00000003ff087819 */ /* 0x000fe20000011610 */
[----:B----4-:R-:W-:Y:S01]  /*00c0*/  IMAD.SHL.U32 R17, R17, 0x20, RZ ;  /* 0x0000002011117824 */ /* 0x010fe200078e00ff */
[----:B------:R-:W-:-:S04]  /*00d0*/  LOP3.LUT R0, R3, 0x1c, R2, 0xf8, !PT ;  /* 0x0000001c03007812 */ /* 0x000fc800078ef802 */
[----:B------:R-:W-:Y:S02]  /*00e0*/  LEA.HI R6, R5, R0, RZ, 0x8 ;  /* 0x0000000005067211 */ /* 0x000fe400078f40ff */
[----:B------:R-:W1:Y:S02]  /*00f0*/  LDC.64 R4, c[0x0][0x218] ;  /* 0x00008600ff047b82 */ /* 0x000e640000000a00 */
[C---:B------:R-:W-:Y:S01]  /*0100*/  LOP3.LUT R7, R6.reuse, 0xffffff00, RZ, 0xc0, !PT ;  /* 0xffffff0006077812 */ /* 0x040fe200078ec0ff */
[----:B------:R-:W-:-:S04]  /*0110*/  IMAD.SHL.U32 R6, R6, 0x40, RZ ;  /* 0x0000004006067824 */ /* 0x000fc800078e00ff */
[----:B------:R-:W-:Y:S01]  /*0120*/  IMAD.IADD R13, R0, 0x1, -R7 ;  /* 0x00000001000d7824 */ /* 0x000fe200078e0a07 */
[----:B------:R-:W-:Y:S02]  /*0130*/  SGXT.U32 R0, R8, 0x4 ;  /* 0x000000040800781a */ /* 0x000fe40000000000 */
[----:B------:R-:W-:Y:S02]  /*0140*/  LOP3.LUT R8, R6, 0xffffc000, RZ, 0xc0, !PT ;  /* 0xffffc00006087812 */ /* 0x000fe400078ec0ff */
[----:B------:R-:W-:Y:S02]  /*0150*/  LOP3.LUT R6, R17, R0, RZ, 0xfc, !PT ;  /* 0x0000000011067212 */ /* 0x000fe400078efcff */
[----:B------:R-:W-:Y:S01]  /*0160*/  LOP3.LUT R7, R17, 0x10, R0, 0xfe, !PT ;  /* 0x0000001011077812 */ /* 0x000fe200078efe00 */
[----:B------:R-:W-:Y:S01]  /*0170*/  IMAD.IADD R8, R13, 0x1, R8 ;  /* 0x000000010d087824 */ /* 0x000fe200078e0208 */
[C---:B------:R-:W-:Y:S02]  /*0180*/  ISETP.GE.AND P0, PT, R6.reuse, 0x40, PT ;  /* 0x000000400600780c */ /* 0x040fe40003f06270 */
[----:B------:R-:W-:Y:S01]  /*0190*/  ISETP.GE.AND P1, PT, R7, 0x40, PT ;  /* 0x000000400700780c */ /* 0x000fe20003f26270 */
[----:B------:R-:W-:-:S02]  /*01a0*/  IMAD R21, R6, 0x100, R8 ;  /* 0x0000010006157824 */ /* 0x000fc400078e0208 */
[----:B------:R-:W-:Y:S01]  /*01b0*/  IMAD R9, R7, 0x100, R8 ;  /* 0x0000010007097824 */ /* 0x000fe200078e0208 */
[----:B------:R-:W-:Y:S01]  /*01c0*/  CS2R R6, SRZ ;  /* 0x0000000000067805 */ /* 0x000fe2000001ff00 */
[----:B--2---:R-:W-:-:S04]  /*01d0*/  IMAD.WIDE R20, R21, 0x4, R18 ;  /* 0x0000000415147825 */ /* 0x004fc800078e0212 */
[----:B-1----:R-:W-:Y:S01]  /*01e0*/  IMAD.WIDE R12, R13, 0x4, R4 ;  /* 0x000000040d0c7825 */ /* 0x002fe200078e0204 */
[----:B------:R-:W-:-:S03]  /*01f0*/  CS2R R4, SRZ ;  /* 0x0000000000047805 */ /* 0x000fc6000001ff00 */
[----:B------:R-:W-:Y:S01]  /*0200*/  IMAD.WIDE R18, R9, 0x4, R18 ;  /* 0x0000000409127825 */ /* 0x000fe200078e0212 */
[----:B------:R-:W-:Y:S01]  /*0210*/  CS2R R8, SRZ ;  /* 0x0000000000087805 */ /* 0x000fe2000001ff00 */
[----:B------:R-:W2:Y:S04]  /*0220*/  LDG.E.EL.128 R12, desc[UR6][R12.64] ;  /* 0x000000060c0c7981 */ /* 0x000ea8000c2e1d00 */
[----:B------:R1:W2:Y:S04]  /*0230*/  @!P0 LDG.E.EL.128 R4, desc[UR6][R20.64] ;  /* 0x0000000614048981 */ /* 0x0002a8000c2e1d00 */
[----:B------:R3:W4:Y:S01]  /*0240*/  @!P1 LDG.E.EL.128 R8, desc[UR6][R18.64] ;  /* 0x0000000612089981 */ /* 0x000722000c2e1d00 */
[----:B------:R-:W5:Y:S01]  /*0250*/  S2UR UR5, SR_CgaCtaId ;  /* 0x00000000000579c3 */ /* 0x000f620000008800 */
[----:B------:R-:W-:Y:S01]  /*0260*/  IMAD.SHL.U32 R22, R16, 0x80, RZ ;  /* 0x0000008010167824 */ /* 0x000fe200078e00ff */
[----:B------:R-:W-:-:S04]  /*0270*/  UMOV UR4, 0x400 ;  /* 0x0000040000047882 */ /* 0x000fc80000000000 */
[----:B------:R-:W-:-:S04]  /*0280*/  LOP3.LUT R23, R22, 0x380, RZ, 0xc0, !PT ;  /* 0x0000038016177812 */ /* 0x000fc800078ec0ff */
[C---:B------:R-:W-:Y:S02]  /*0290*/  LOP3.LUT R24, R23.reuse, 0x20, RZ, 0xfc, !PT ;  /* 0x0000002017187812 */ /* 0x040fe400078efcff */
[C---:B------:R-:W-:Y:S02]  /*02a0*/  LOP3.LUT R25, R23.reuse, 0x40, RZ, 0xfc, !PT ;  /* 0x0000004017197812 */ /* 0x040fe400078efcff */
[C---:B-1----:R-:W-:Y:S02]  /*02b0*/  LOP3.LUT R20, R23.reuse, 0x60, RZ, 0xfc, !PT ;  /* 0x0000006017147812 */ /* 0x042fe400078efcff */
[----:B------:R-:W-:Y:S01]  /*02c0*/  LOP3.LUT R22, R23, R0, RZ, 0xfc, !PT ;  /* 0x0000000017167212 */ /* 0x000fe200078efcff */
[----:B-----5:R-:W-:-:S06]  /*02d0*/  UPRMT UR4, UR5, 0x654, UR4 ;  /* 0x0000065405047896 */ /* 0x020fcc0008000004 */
[----:B------:R-:W-:Y:S02]  /*02e0*/  LEA.HI R21, R23, UR4, RZ, 0x1d ;  /* 0x0000000417157c11 */ /* 0x000fe4000f8fe8ff */
[----:B---3--:R-:W-:Y:S02]  /*02f0*/  LEA.HI R19, R24, UR4, RZ, 0x1d ;  /* 0x0000000418137c11 */ /* 0x008fe4000f8fe8ff */
[----:B------:R-:W-:Y:S02]  /*0300*/  LEA.HI R25, R25, UR4, RZ, 0x1d ;  /* 0x0000000419197c11 */ /* 0x000fe4000f8fe8ff */
[----:B------:R-:W-:Y:S01]  /*0310*/  LEA.HI R23, R20, UR4, RZ, 0x1d ;  /* 0x0000000414177c11 */ /* 0x000fe2000f8fe8ff */
[C---:B------:R-:W-:Y:S02]  /*0320*/  IMAD R21, R22.reuse, 0x4, R21 ;  /* 0x0000000416157824 */ /* 0x040fe400078e0215 */
[C---:B------:R-:W-:Y:S02]  /*0330*/  IMAD R18, R22.reuse, 0x4, R19 ;  /* 0x0000000416127824 */ /* 0x040fe400078e0213 */
[----:B------:R-:W-:-:S02]  /*0340*/  IMAD R20, R22, 0x4, R25 ;  /* 0x0000000416147824 */ /* 0x000fc400078e0219 */
[----:B------:R-:W-:Y:S01]  /*0350*/  IMAD R19, R22, 0x4, R23 ;  /* 0x0000000416137824 */ /* 0x000fe200078e0217 */
[----:B------:R-:W-:-:S04]  /*0360*/  SHF.R.U32.HI R16, RZ, 0x1, R16 ;  /* 0x00000001ff107819 */ /* 0x000fc80000011610 */
[----:B------:R-:W-:Y:S02]  /*0370*/  LOP3.LUT R16, R16, 0x3c, RZ, 0xc0, !PT ;  /* 0x0000003c10107812 */ /* 0x000fe400078ec0ff */
[----:B------:R-:W-:-:S04]  /*0380*/  LOP3.LUT R17, R17, 0x1c, R2, 0xf8, !PT ;  /* 0x0000001c11117812 */ /* 0x000fc800078ef802 */
[----:B------:R-:W-:Y:S01]  /*0390*/  ISETP.GE.AND P0, PT, R17, 0x40, PT ;  /* 0x000000401100780c */ /* 0x000fe20003f06270 */
[C---:B--2---:R-:W-:Y:S01]  /*03a0*/  FADD R4, R12.reuse, R4 ;  /* 0x000000040c047221 */ /* 0x044fe20000000000 */
[C---:B------:R-:W-:Y:S01]  /*03b0*/  FADD R5, R13.reuse, R5 ;  /* 0x000000050d057221 */ /* 0x040fe20000000000 */
[----:B----4-:R-:W-:Y:S01]  /*03c0*/  FADD R13, R13, R9 ;  /* 0x000000090d0d7221 */ /* 0x010fe20000000000 */
[----:B------:R-:W-:Y:S01]  /*03d0*/  FADD R12, R12, R8 ;  /* 0x000000080c0c7221 */ /* 0x000fe20000000000 */
[C---:B------:R-:W-:Y:S01]  /*03e0*/  FADD R9, R14.reuse, R6 ;  /* 0x000000060e097221 */ /* 0x040fe20000000000 */
[C---:B------:R-:W-:Y:S01]  /*03f0*/  FADD R8, R15.reuse, R7 ;  /* 0x000000070f087221 */ /* 0x040fe20000000000 */
[----:B------:R-:W-:Y:S01]  /*0400*/  STS [R21], R4 ;  /* 0x0000000415007388 */ /* 0x000fe20000000800 */
[----:B------:R-:W-:Y:S01]  /*0410*/  FADD R23, R14, R10 ;  /* 0x0000000a0e177221 */ /* 0x000fe20000000000 */
[----:B------:R-:W-:Y:S02]  /*0420*/  FADD R14, R15, R11 ;  /* 0x0000000b0f0e7221 */ /* 0x000fe40000000000 */
[----:B------:R-:W-:Y:S04]  /*0430*/  STS [R18+0x80], R5 ;  /* 0x0000800512007388 */ /* 0x000fe80000000800 */
[----:B------:R-:W-:Y:S04]  /*0440*/  STS [R20+0x100], R9 ;  /* 0x0001000914007388 */ /* 0x000fe80000000800 */
[----:B------:R1:W-:Y:S04]  /*0450*/  STS [R19+0x180], R8 ;  /* 0x0001800813007388 */ /* 0x0003e80000000800 */
[----:B------:R2:W-:Y:S04]  /*0460*/  STS [R21+0x40], R12 ;  /* 0x0000400c15007388 */ /* 0x0005e80000000800 */
[----:B------:R3:W-:Y:S01]  /*0470*/  STS [R18+0xc0], R13 ;  /* 0x0000c00d12007388 */ /* 0x0007e20000000800 */
[----:B------:R-:W-:Y:S01]  /*0480*/  LOP3.LUT R10, R2, 0x1fc, RZ, 0xc0, !PT ;  /* 0x000001fc020a7812 */ /* 0x000fe200078ec0ff */
[----:B------:R-:W-:Y:S01]  /*0490*/  VIADD R7, R16, UR4 ;  /* 0x0000000410077c36 */ /* 0x000fe20008000000 */
[----:B-1----:R-:W1:Y:S01]  /*04a0*/  LDC.64 R8, c[0x0][0x220] ;  /* 0x00008800ff087b82 */ /* 0x002e620000000a00 */
[----:B------:R-:W-:Y:S04]  /*04b0*/  STS [R20+0x140], R23 ;  /* 0x0001401714007388 */ /* 0x000fe80000000800 */
[----:B------:R-:W-:Y:S01]  /*04c0*/  STS [R19+0x1c0], R14 ;  /* 0x0001c00e13007388 */ /* 0x000fe20000000800 */
[----:B------:R-:W-:-:S02]  /*04d0*/  IMAD R11, R10, 0x4, R7 ;  /* 0x000000040a0b7824 */ /* 0x000fc400078e0207 */
[----:B------:R-:W-:Y:S06]  /*04e0*/  BAR.SYNC.DEFER_BLOCKING 0x0 ;  /* 0x0000000000007b1d */ /* 0x000fec0000010000 */
[----:B------:R-:W-:Y:S04]  /*04f0*/  LDS R4, [R11] ;  /* 0x000000000b047984 */ /* 0x000fe80000000800 */
[----:B------:R-:W-:Y:S04]  /*0500*/  LDS R5, [R11+0x4] ;  /* 0x000004000b057984 */ /* 0x000fe80000000800 */
[----:B------:R-:W-:Y:S04]  /*0510*/  LDS R6, [R11+0x8] ;  /* 0x000008000b067984 */ /* 0x000fe80000000800 */
[----:B------:R-:W4:Y:S01]  /*0520*/  LDS R7, [R11+0xc] ;  /* 0x00000c000b077984 */ /* 0x000f220000000800 */
[----:B--2---:R-:W-:-:S02]  /*0530*/  LOP3.LUT R12, R10, 0x200, RZ, 0xfc, !PT ;  /* 0x000002000a0c7812 */ /* 0x004fc400078efcff */
[----:B------:R-:W-:Y:S02]  /*0540*/  LOP3.LUT R2, R3, R0, RZ, 0xfc, !PT ;  /* 0x0000000003027212 */ /* 0x000fe400078efcff */
[----:B------:R-:W-:-:S03]  /*0550*/  SHF.R.U32.HI R12, RZ, 0x3, R12 ;  /* 0x00000003ff0c7819 */ /* 0x000fc6000001160c */
[----:B---3--:R-:W-:Y:S01]  /*0560*/  IMAD R13, R2, 0x40, R17 ;  /* 0x00000040020d7824 */ /* 0x008fe200078e0211 */
[----:B------:R-:W-:-:S03]  /*0570*/  LOP3.LUT R2, R12, 0x7c, RZ, 0xc0, !PT ;  /* 0x0000007c0c027812 */ /* 0x000fc600078ec0ff */
[----:B-1----:R-:W-:-:S04]  /*0580*/  IMAD.WIDE R12, R13, 0x4, R8 ;  /* 0x000000040d0c7825 */ /* 0x002fc800078e0208 */
[----:B------:R-:W-:-:S04]  /*0590*/  VIADD R15, R2, UR4 ;  /* 0x00000004020f7c36 */ /* 0x000fc80008000000 */
[----:B------:R-:W-:Y:S01]  /*05a0*/  IMAD R15, R10, 0x4, R15 ;  /* 0x000000040a0f7824 */ /* 0x000fe200078e020f */
[----:B----4-:R1:W-:Y:S01]  /*05b0*/  @!P0 STG.E.128 desc[UR6][R12.64], R4 ;  /* 0x000000040c008986 */ /* 0x0103e2000c101d06 */
[----:B------:R-:W-:Y:S05]  /*05c0*/  @P0 EXIT ;  /* 0x000000000000094d */ /* 0x000fea0003800000 */
[----:B-1----:R-:W-:Y:S01]  /*05d0*/  LDS R4, [R15+0x800] ;  /* 0x000800000f047984 */ /* 0x002fe20000000800 */
[----:B------:R-:W-:-:S03]  /*05e0*/  LOP3.LUT R0, R3, 0x10, R0, 0xfe, !PT ;  /* 0x0000001003007812 */ /* 0x000fc600078efe00 */
[----:B------:R-:W-:Y:S02]  /*05f0*/  LDS R5, [R15+0x804] ;  /* 0x000804000f057984 */ /* 0x000fe40000000800 */
[----:B------:R-:W-:Y:S02]  /*0600*/  IMAD R17, R0, 0x40, R17 ;  /* 0x0000004000117824 */ /* 0x000fe400078e0211 */
[----:B------:R-:W-:Y:S02]  /*0610*/  LDS R6, [R15+0x808] ;  /* 0x000808000f067984 */ /* 0x000fe40000000800 */
[----:B------:R-:W-:Y:S02]  /*0620*/  IMAD.WIDE R8, R17, 0x4, R8 ;  /* 0x0000000411087825 */ /* 0x000fe400078e0208 */
[----:B------:R-:W0:Y:S04]  /*0630*/  LDS R7, [R15+0x80c] ;  /* 0x00080c000f077984 */ /* 0x000e280000000800 */
[----:B0-----:R-:W-:Y:S01]  /*0640*/  STG.E.128 desc[UR6][R8.64], R4 ;  /* 0x0000000408007986 */ /* 0x001fe2000c101d06 */
[----:B------:R-:W-:Y:S05]  /*0650*/  EXIT ;  /* 0x000000000000794d */ /* 0x000fea0003800000 */
.L_x_0:
[----:B------:R-:W-:-:S00]  /*0660*/  BRA `(.L_x_0) ;  /* 0xfffffffc00fc7947 */ /* 0x000fc0000383ffff */
[----:B------:R-:W-:-:S00]  /*0670*/  NOP ;  /* 0x0000000000007918 */ /* 0x000fc00000000000 */
        /* <DEDUP_REMOVED lines=8> */
.L_x_1:


//--------------------- .nv.shared.triton_poi_fused_convolution_29 --------------------------
	.section	.nv.shared.triton_poi_fused_convolution_29,"aw",@nobits
	.sectionflags	@""
	.align	16
	.zero		1024


//--------------------- .nv.constant0.triton_poi_fused_convolution_29 --------------------------
	.section	.nv.constant0.triton_poi_fused_convolution_29,"a",@progbits
	.sectionflags	@""
	.align	4
.nv.constant0.triton_poi_fused_convolution_29:
	.zero		560
